//
// Generated by NVIDIA NVVM Compiler
//
// Compiler Build ID: CL-36424714
// Cuda compilation tools, release 13.0, V13.0.88
// Based on NVVM 20.0.0
//

.version 9.0
.target sm_100
.address_size 64

	// .globl	_Z10d2f_kernelPdPfi

.visible .entry _Z10d2f_kernelPdPfi(
	.param .u64 .ptr .align 1 _Z10d2f_kernelPdPfi_param_0,
	.param .u64 .ptr .align 1 _Z10d2f_kernelPdPfi_param_1,
	.param .u32 _Z10d2f_kernelPdPfi_param_2
)
{
	.reg .pred 	%p<2>;
	.reg .b32 	%r<6>;
	.reg .b32 	%f<2>;
	.reg .b64 	%rd<9>;
	.reg .b64 	%fd<2>;

	ld.param.u64 	%rd1, [_Z10d2f_kernelPdPfi_param_0];
	ld.param.u64 	%rd2, [_Z10d2f_kernelPdPfi_param_1];
	ld.param.u32 	%r2, [_Z10d2f_kernelPdPfi_param_2];
	mov.u32 	%r3, %tid.x;
	mov.u32 	%r4, %ntid.x;
	mov.u32 	%r5, %ctaid.x;
	mad.lo.s32 	%r1, %r4, %r5, %r3;
	setp.ge.s32 	%p1, %r1, %r2;
	@%p1 bra 	$L__BB0_2;
	cvta.to.global.u64 	%rd3, %rd1;
	cvta.to.global.u64 	%rd4, %rd2;
	mul.wide.s32 	%rd5, %r1, 8;
	add.s64 	%rd6, %rd3, %rd5;
	ld.global.f64 	%fd1, [%rd6];
	cvt.rn.f32.f64 	%f1, %fd1;
	mul.wide.s32 	%rd7, %r1, 4;
	add.s64 	%rd8, %rd4, %rd7;
	st.global.f32 	[%rd8], %f1;
$L__BB0_2:
	ret;

}


// ===== COMPILED SASS (sm_100) =====

	.target	sm_100

	.elftype	@"ET_EXEC"


//--------------------- .note.nv.tkinfo           --------------------------
	.section	.note.nv.tkinfo,"",@"SHT_NOTE"
	.sectionflags	@"SHF_NOTE_NV_TKINFO"
	.tkinfo
        /*0018*/ 	.word	0x00000002
        /*0030*/ 	.string	""
        /*0030*/ 	.string	"ptxas"
        /*0030*/ 	.string	"Cuda compilation tools, release 13.0, V13.0.88"
        /*0030*/ 	.string	"Build cuda_13.0.r13.0/compiler.36424714_0"
        /*0030*/ 	.string	"-arch sm_100 -m 64 "



//--------------------- .note.nv.cuinfo           --------------------------
	.section	.note.nv.cuinfo,"",@"SHT_NOTE"
	.sectionflags	@"SHF_NOTE_NV_CUINFO"
        /*0018*/ 	.short	0x0002
        /*001a*/ 	.short	0x0064
        /*001c*/ 	.short	0x0082
	.zero		2


//--------------------- .nv.info                  --------------------------
	.section	.nv.info,"",@"SHT_CUDA_INFO"
	.align	4


	//----- nvinfo : EIATTR_REGCOUNT
	.align		4
        /*0000*/ 	.byte	0x04, 0x2f
        /*0002*/ 	.short	(.L_1 - .L_0)
	.align		4
.L_0:
        /*0004*/ 	.word	index@(_Z10d2f_kernelPdPfi)
        /*0008*/ 	.word	0x0000000c


	//----- nvinfo : EIATTR_FRAME_SIZE
	.align		4
.L_1:
        /*000c*/ 	.byte	0x04, 0x11
        /*000e*/ 	.short	(.L_3 - .L_2)
	.align		4
.L_2:
        /*0010*/ 	.word	index@(_Z10d2f_kernelPdPfi)
        /*0014*/ 	.word	0x00000000


	//----- nvinfo : EIATTR_MIN_STACK_SIZE
	.align		4
.L_3:
        /*0018*/ 	.byte	0x04, 0x12
        /*001a*/ 	.short	(.L_5 - .L_4)
	.align		4
.L_4:
        /*001c*/ 	.word	index@(_Z10d2f_kernelPdPfi)
        /*0020*/ 	.word	0x00000000
.L_5:


//--------------------- .nv.compat                --------------------------
	.section	.nv.compat,"",@"SHT_CUDA_COMPAT_INFO"
	.align	4
        /*0000*/ 	.byte	0x02, 0x09, 0x00, 0x00, 0x02, 0x02, 0x01, 0x00, 0x02, 0x05, 0x05, 0x00, 0x03, 0x07, 0x01, 0x01
        /*0010*/ 	.byte	0x02, 0x03, 0x00, 0x00, 0x02, 0x06, 0x01, 0x00, 0x04, 0x0b, 0x08, 0x00, 0x09, 0x00, 0x00, 0x00
        /*0020*/ 	.byte	0x00, 0x00, 0x00, 0x00


//--------------------- .nv.info._Z10d2f_kernelPdPfi --------------------------
	.section	.nv.info._Z10d2f_kernelPdPfi,"",@"SHT_CUDA_INFO"
	.sectionflags	@""
	.align	4


	//----- nvinfo : EIATTR_CUDA_API_VERSION
	.align		4
        /*0000*/ 	.byte	0x04, 0x37
        /*0002*/ 	.short	(.L_7 - .L_6)
.L_6:
        /*0004*/ 	.word	0x00000082


	//----- nvinfo : EIATTR_KPARAM_INFO
	.align		4
.L_7:
        /*0008*/ 	.byte	0x04, 0x17
        /*000a*/ 	.short	(.L_9 - .L_8)
.L_8:
        /*000c*/ 	.word	0x00000000
        /*0010*/ 	.short	0x0002
        /*0012*/ 	.short	0x0010
        /*0014*/ 	.byte	0x00, 0xf0, 0x11, 0x00


	//----- nvinfo : EIATTR_KPARAM_INFO
	.align		4
.L_9:
        /*0018*/ 	.byte	0x04, 0x17
        /*001a*/ 	.short	(.L_11 - .L_10)
.L_10:
        /*001c*/ 	.word	0x00000000
        /*0020*/ 	.short	0x0001
        /*0022*/ 	.short	0x0008
        /*0024*/ 	.byte	0x00, 0xf5, 0x21, 0x00


	//----- nvinfo : EIATTR_KPARAM_INFO
	.align		4
.L_11:
        /*0028*/ 	.byte	0x04, 0x17
        /*002a*/ 	.short	(.L_13 - .L_12)
.L_12:
        /*002c*/ 	.word	0x00000000
        /*0030*/ 	.short	0x0000
        /*0032*/ 	.short	0x0000
        /*0034*/ 	.byte	0x00, 0xf5, 0x21, 0x00


	//----- nvinfo : EIATTR_SPARSE_MMA_MASK
	.align		4
.L_13:
        /*0038*/ 	.byte	0x03, 0x50
        /*003a*/ 	.short	0x0000


	//----- nvinfo : EIATTR_MAXREG_COUNT
	.align		4
        /*003c*/ 	.byte	0x03, 0x1b
        /*003e*/ 	.short	0x00ff


	//----- nvinfo : EIATTR_MERCURY_ISA_VERSION
	.align		4
        /*0040*/ 	.byte	0x03, 0x5f
        /*0042*/ 	.short	0x0101


	//----- nvinfo : EIATTR_VRC_CTA_INIT_COUNT
	.align		4
        /*0044*/ 	.byte	0x02, 0x4a
	.zero		1
	.zero		1


	//----- nvinfo : EIATTR_EXIT_INSTR_OFFSETS
	.align		4
        /*0048*/ 	.byte	0x04, 0x1c
        /*004a*/ 	.short	(.L_15 - .L_14)


	//   ....[0]....
.L_14:
        /*004c*/ 	.word	0x00000070


	//   ....[1]....
        /*0050*/ 	.word	0x00000100


	//----- nvinfo : EIATTR_CBANK_PARAM_SIZE
	.align		4
.L_15:
        /*0054*/ 	.byte	0x03, 0x19
        /*0056*/ 	.short	0x0014


	//----- nvinfo : EIATTR_PARAM_CBANK
	.align		4
        /*0058*/ 	.byte	0x04, 0x0a
        /*005a*/ 	.short	(.L_17 - .L_16)
	.align		4
.L_16:
        /*005c*/ 	.word	index@(.nv.constant0._Z10d2f_kernelPdPfi)
        /*0060*/ 	.short	0x0380
        /*0062*/ 	.short	0x0014


	//----- nvinfo : EIATTR_SW_WAR
	.align		4
.L_17:
        /*0064*/ 	.byte	0x04, 0x36
        /*0066*/ 	.short	(.L_19 - .L_18)
.L_18:
        /*0068*/ 	.word	0x00000008
.L_19:


//--------------------- .nv.callgraph             --------------------------
	.section	.nv.callgraph,"",@"SHT_CUDA_CALLGRAPH"
	.align	4
	.sectionentsize	8
	.align		4
        /*0000*/ 	.word	0x00000000
	.align		4
        /*0004*/ 	.word	0xffffffff
	.align		4
        /*0008*/ 	.word	0x00000000
	.align		4
        /*000c*/ 	.word	0xfffffffe
	.align		4
        /*0010*/ 	.word	0x00000000
	.align		4
        /*0014*/ 	.word	0xfffffffd
	.align		4
        /*0018*/ 	.word	0x00000000
	.align		4
        /*001c*/ 	.word	0xfffffffc


//--------------------- .text._Z10d2f_kernelPdPfi --------------------------
	.section	.text._Z10d2f_kernelPdPfi,"ax",@progbits
	.align	128
        .global         _Z10d2f_kernelPdPfi
        .type           _Z10d2f_kernelPdPfi,@function
        .size           _Z10d2f_kernelPdPfi,(.L_x_1 - _Z10d2f_kernelPdPfi)
        .other          _Z10d2f_kernelPdPfi,@"STO_CUDA_ENTRY STV_DEFAULT"
_Z10d2f_kernelPdPfi:
.text._Z10d2f_kernelPdPfi:
[----:B------:R-:W-:Y:S01]  /*0000*/  LDC R1, c[0x0][0x37c] ;  /* 0x0000df00ff017b82 */ /* 0x000fe20000000800 */
[----:B------:R-:W0:Y:S01]  /*0010*/  S2R R7, SR_TID.X ;  /* 0x0000000000077919 */ /* 0x000e220000002100 */
[----:B------:R-:W0:Y:S01]  /*0020*/  LDCU UR4, c[0x0][0x360] ;  /* 0x00006c00ff0477ac */ /* 0x000e220008000800 */
[----:B------:R-:W0:Y:S01]  /*0030*/  S2R R0, SR_CTAID.X ;  /* 0x0000000000007919 */ /* 0x000e220000002500 */
[----:B------:R-:W1:Y:S01]  /*0040*/  LDCU UR5, c[0x0][0x390] ;  /* 0x00007200ff0577ac */ /* 0x000e620008000800 */
[----:B0-----:R-:W-:-:S05]  /*0050*/  IMAD R7, R0, UR4, R7 ;  /* 0x0000000400077c24 */ /* 0x001fca000f8e0207 */
[----:B-1----:R-:W-:-:S13]  /*0060*/  ISETP.GE.AND P0, PT, R7, UR5, PT ;  /* 0x0000000507007c0c */ /* 0x002fda000bf06270 */
[----:B------:R-:W-:Y:S05]  /*0070*/  @P0 EXIT ;  /* 0x000000000000094d */ /* 0x000fea0003800000 */
[----:B------:R-:W0:Y:S01]  /*0080*/  LDC.64 R2, c[0x0][0x380] ;  /* 0x0000e000ff027b82 */ /* 0x000e220000000a00 */
[----:B------:R-:W1:Y:S07]  /*0090*/  LDCU.64 UR4, c[0x0][0x358] ;  /* 0x00006b00ff0477ac */ /* 0x000e6e0008000a00 */
[----:B------:R-:W2:Y:S01]  /*00a0*/  LDC.64 R4, c[0x0][0x388] ;  /* 0x0000e200ff047b82 */ /* 0x000ea20000000a00 */
[----:B0-----:R-:W-:-:S06]  /*00b0*/  IMAD.WIDE R2, R7, 0x8, R2 ;  /* 0x0000000807027825 */ /* 0x001fcc00078e0202 */
[----:B-1----:R-:W3:Y:S01]  /*00c0*/  LDG.E.64 R2, desc[UR4][R2.64] ;  /* 0x0000000402027981 */ /* 0x002ee2000c1e1b00 */
[----:B--2---:R-:W-:Y:S01]  /*00d0*/  IMAD.WIDE R4, R7, 0x4, R4 ;  /* 0x0000000407047825 */ /* 0x004fe200078e0204 */
[----:B---3--:R-:W0:Y:S04]  /*00e0*/  F2F.F32.F64 R9, R2 ;  /* 0x0000000200097310 */ /* 0x008e280000301000 */
[----:B0-----:R-:W-:Y:S01]  /*00f0*/  STG.E desc[UR4][R4.64], R9 ;  /* 0x0000000904007986 */ /* 0x001fe2000c101904 */
[----:B------:R-:W-:Y:S05]  /*0100*/  EXIT ;  /* 0x000000000000794d */ /* 0x000fea0003800000 */
.L_x_0:
[----:B------:R-:W-:-:S00]  /*0110*/  BRA `(.L_x_0) ;  /* 0xfffffffc00fc7947 */ /* 0x000fc0000383ffff */
[----:B------:R-:W-:-:S00]  /*0120*/  NOP ;  /* 0x0000000000007918 */ /* 0x000fc00000000000 */
        /* <DEDUP_REMOVED lines=13> */
.L_x_1:


//--------------------- .nv.shared.reserved.0     --------------------------
	.section	.nv.shared.reserved.0,"aw",@nobits
	.weak		__nv_reservedSMEM_offset_0_alias
	.size		__nv_reservedSMEM_offset_0_alias, 0, 64
	.other		__nv_reservedSMEM_offset_0_alias,@"STO_CUDA_RESERVED_SHARED STV_DEFAULT"
__nv_reservedSMEM_offset_0_alias:
	.zero		0
	.zero		64


//--------------------- .nv.constant0._Z10d2f_kernelPdPfi --------------------------
	.section	.nv.constant0._Z10d2f_kernelPdPfi,"a",@progbits
	.sectionflags	@""
	.align	4
.nv.constant0._Z10d2f_kernelPdPfi:
	.zero		916


//--------------------- SYMBOLS --------------------------

	.type		.nv.reservedSmem.offset0,@object
	.size		.nv.reservedSmem.offset0,0x4
